//
// Generated by NVIDIA NVVM Compiler
//
// Compiler Build ID: CL-36424714
// Cuda compilation tools, release 13.0, V13.0.88
// Based on NVVM 20.0.0
//

.version 9.0
.target sm_100
.address_size 64

	// .globl	_Z8fonctionPi

.visible .entry _Z8fonctionPi(
	.param .u64 .ptr .align 1 _Z8fonctionPi_param_0
)
{
	.reg .b32 	%r<2>;
	.reg .b64 	%rd<3>;

	ld.param.u64 	%rd1, [_Z8fonctionPi_param_0];
	cvta.to.global.u64 	%rd2, %rd1;
	mov.b32 	%r1, 99;
	st.global.u32 	[%rd2], %r1;
	ret;

}


// ===== COMPILED SASS (sm_100) =====

	.target	sm_100

	.elftype	@"ET_EXEC"


//--------------------- .note.nv.tkinfo           --------------------------
	.section	.note.nv.tkinfo,"",@"SHT_NOTE"
	.sectionflags	@"SHF_NOTE_NV_TKINFO"
	.tkinfo
        /*0018*/ 	.word	0x00000002
        /*0030*/ 	.string	""
        /*0030*/ 	.string	"ptxas"
        /*0030*/ 	.string	"Cuda compilation tools, release 13.0, V13.0.88"
        /*0030*/ 	.string	"Build cuda_13.0.r13.0/compiler.36424714_0"
        /*0030*/ 	.string	"-arch sm_100 -m 64 "



//--------------------- .note.nv.cuinfo           --------------------------
	.section	.note.nv.cuinfo,"",@"SHT_NOTE"
	.sectionflags	@"SHF_NOTE_NV_CUINFO"
        /*0018*/ 	.short	0x0002
        /*001a*/ 	.short	0x0064
        /*001c*/ 	.short	0x0082
	.zero		2


//--------------------- .nv.info                  --------------------------
	.section	.nv.info,"",@"SHT_CUDA_INFO"
	.align	4


	//----- nvinfo : EIATTR_REGCOUNT
	.align		4
        /*0000*/ 	.byte	0x04, 0x2f
        /*0002*/ 	.short	(.L_1 - .L_0)
	.align		4
.L_0:
        /*0004*/ 	.word	index@(_Z8fonctionPi)
        /*0008*/ 	.word	0x00000008


	//----- nvinfo : EIATTR_FRAME_SIZE
	.align		4
.L_1:
        /*000c*/ 	.byte	0x04, 0x11
        /*000e*/ 	.short	(.L_3 - .L_2)
	.align		4
.L_2:
        /*0010*/ 	.word	index@(_Z8fonctionPi)
        /*0014*/ 	.word	0x00000000


	//----- nvinfo : EIATTR_MIN_STACK_SIZE
	.align		4
.L_3:
        /*0018*/ 	.byte	0x04, 0x12
        /*001a*/ 	.short	(.L_5 - .L_4)
	.align		4
.L_4:
        /*001c*/ 	.word	index@(_Z8fonctionPi)
        /*0020*/ 	.word	0x00000000
.L_5:


//--------------------- .nv.compat                --------------------------
	.section	.nv.compat,"",@"SHT_CUDA_COMPAT_INFO"
	.align	4
        /*0000*/ 	.byte	0x02, 0x09, 0x00, 0x00, 0x02, 0x02, 0x01, 0x00, 0x02, 0x05, 0x05, 0x00, 0x03, 0x07, 0x01, 0x01
        /*0010*/ 	.byte	0x02, 0x03, 0x00, 0x00, 0x02, 0x06, 0x01, 0x00, 0x04, 0x0b, 0x08, 0x00, 0x09, 0x00, 0x00, 0x00
        /*0020*/ 	.byte	0x00, 0x00, 0x00, 0x00


//--------------------- .nv.info._Z8fonctionPi    --------------------------
	.section	.nv.info._Z8fonctionPi,"",@"SHT_CUDA_INFO"
	.sectionflags	@""
	.align	4


	//----- nvinfo : EIATTR_CUDA_API_VERSION
	.align		4
        /*0000*/ 	.byte	0x04, 0x37
        /*0002*/ 	.short	(.L_7 - .L_6)
.L_6:
        /*0004*/ 	.word	0x00000082


	//----- nvinfo : EIATTR_KPARAM_INFO
	.align		4
.L_7:
        /*0008*/ 	.byte	0x04, 0x17
        /*000a*/ 	.short	(.L_9 - .L_8)
.L_8:
        /*000c*/ 	.word	0x00000000
        /*0010*/ 	.short	0x0000
        /*0012*/ 	.short	0x0000
        /*0014*/ 	.byte	0x00, 0xf5, 0x21, 0x00


	//----- nvinfo : EIATTR_SPARSE_MMA_MASK
	.align		4
.L_9:
        /*0018*/ 	.byte	0x03, 0x50
        /*001a*/ 	.short	0x0000


	//----- nvinfo : EIATTR_MAXREG_COUNT
	.align		4
        /*001c*/ 	.byte	0x03, 0x1b
        /*001e*/ 	.short	0x00ff


	//----- nvinfo : EIATTR_MERCURY_ISA_VERSION
	.align		4
        /*0020*/ 	.byte	0x03, 0x5f
        /*0022*/ 	.short	0x0101


	//----- nvinfo : EIATTR_VRC_CTA_INIT_COUNT
	.align		4
        /*0024*/ 	.byte	0x02, 0x4a
	.zero		1
	.zero		1


	//----- nvinfo : EIATTR_EXIT_INSTR_OFFSETS
	.align		4
        /*0028*/ 	.byte	0x04, 0x1c
        /*002a*/ 	.short	(.L_11 - .L_10)


	//   ....[0]....
.L_10:
        /*002c*/ 	.word	0x00000050


	//----- nvinfo : EIATTR_CBANK_PARAM_SIZE
	.align		4
.L_11:
        /*0030*/ 	.byte	0x03, 0x19
        /*0032*/ 	.short	0x0008


	//----- nvinfo : EIATTR_PARAM_CBANK
	.align		4
        /*0034*/ 	.byte	0x04, 0x0a
        /*0036*/ 	.short	(.L_13 - .L_12)
	.align		4
.L_12:
        /*0038*/ 	.word	index@(.nv.constant0._Z8fonctionPi)
        /*003c*/ 	.short	0x0380
        /*003e*/ 	.short	0x0008


	//----- nvinfo : EIATTR_SW_WAR
	.align		4
.L_13:
        /*0040*/ 	.byte	0x04, 0x36
        /*0042*/ 	.short	(.L_15 - .L_14)
.L_14:
        /*0044*/ 	.word	0x00000008
.L_15:


//--------------------- .nv.callgraph             --------------------------
	.section	.nv.callgraph,"",@"SHT_CUDA_CALLGRAPH"
	.align	4
	.sectionentsize	8
	.align		4
        /*0000*/ 	.word	0x00000000
	.align		4
        /*0004*/ 	.word	0xffffffff
	.align		4
        /*0008*/ 	.word	0x00000000
	.align		4
        /*000c*/ 	.word	0xfffffffe
	.align		4
        /*0010*/ 	.word	0x00000000
	.align		4
        /*0014*/ 	.word	0xfffffffd
	.align		4
        /*0018*/ 	.word	0x00000000
	.align		4
        /*001c*/ 	.word	0xfffffffc


//--------------------- .text._Z8fonctionPi       --------------------------
	.section	.text._Z8fonctionPi,"ax",@progbits
	.align	128
        .global         _Z8fonctionPi
        .type           _Z8fonctionPi,@function
        .size           _Z8fonctionPi,(.L_x_1 - _Z8fonctionPi)
        .other          _Z8fonctionPi,@"STO_CUDA_ENTRY STV_DEFAULT"
_Z8fonctionPi:
.text._Z8fonctionPi:
[----:B------:R-:W-:Y:S08]  /*0000*/  LDC R1, c[0x0][0x37c] ;  /* 0x0000df00ff017b82 */ /* 0x000ff00000000800 */
[----:B------:R-:W0:Y:S01]  /*0010*/  LDC.64 R2, c[0x0][0x380] ;  /* 0x0000e000ff027b82 */ /* 0x000e220000000a00 */
[----:B------:R-:W0:Y:S01]  /*0020*/  LDCU.64 UR4, c[0x0][0x358] ;  /* 0x00006b00ff0477ac */ /* 0x000e220008000a00 */
[----:B------:R-:W-:-:S05]  /*0030*/  HFMA2 R5, -RZ, RZ, 0, 5.900859832763671875e-06 ;  /* 0x00000063ff057431 */ /* 0x000fca00000001ff */
[----:B0-----:R-:W-:Y:S01]  /*0040*/  STG.E desc[UR4][R2.64], R5 ;  /* 0x0000000502007986 */ /* 0x001fe2000c101904 */
[----:B------:R-:W-:Y:S05]  /*0050*/  EXIT ;  /* 0x000000000000794d */ /* 0x000fea0003800000 */
.L_x_0:
[----:B------:R-:W-:-:S00]  /*0060*/  BRA `(.L_x_0) ;  /* 0xfffffffc00fc7947 */ /* 0x000fc0000383ffff */
[----:B------:R-:W-:-:S00]  /*0070*/  NOP ;  /* 0x0000000000007918 */ /* 0x000fc00000000000 */
        /* <DEDUP_REMOVED lines=8> */
.L_x_1:


//--------------------- .nv.shared.reserved.0     --------------------------
	.section	.nv.shared.reserved.0,"aw",@nobits
	.weak		__nv_reservedSMEM_offset_0_alias
	.size		__nv_reservedSMEM_offset_0_alias, 0, 64
	.other		__nv_reservedSMEM_offset_0_alias,@"STO_CUDA_RESERVED_SHARED STV_DEFAULT"
__nv_reservedSMEM_offset_0_alias:
	.zero		0
	.zero		64


//--------------------- .nv.constant0._Z8fonctionPi --------------------------
	.section	.nv.constant0._Z8fonctionPi,"a",@progbits
	.sectionflags	@""
	.align	4
.nv.constant0._Z8fonctionPi:
	.zero		904


//--------------------- SYMBOLS --------------------------

	.type		.nv.reservedSmem.offset0,@object
	.size		.nv.reservedSmem.offset0,0x4
